	.headerflags	@"EF_CUDA_TEXMODE_UNIFIED EF_CUDA_64BIT_ADDRESS EF_CUDA_ACCELERATORS EF_CUDA_SM90 EF_CUDA_VIRTUAL_SM(EF_CUDA_SM90)"
	.elftype	@"ET_EXEC"


//--------------------- .nv.info                  --------------------------
	.section	.nv.info,"",@"SHT_CUDA_INFO"
	.align	4


	//----- nvinfo : EIATTR_REGCOUNT
	.align		4
        /*0000*/ 	.byte	0x04, 0x2f
        /*0002*/ 	.short	(.L_3 - .L_2)
	.align		4
.L_2:
        /*0004*/ 	.word	index@(triton_poi_fused__native_batch_norm_legit_no_training_add_3)
        /*0008*/ 	.word	0x0000001e


	//----- nvinfo : EIATTR_MIN_STACK_SIZE
	.align		4
.L_3:
        /*000c*/ 	.byte	0x04, 0x12
        /*000e*/ 	.short	(.L_5 - .L_4)
	.align		4
.L_4:
        /*0010*/ 	.word	index@(triton_poi_fused__native_batch_norm_legit_no_training_add_3)
        /*0014*/ 	.word	0x00000000


	//----- nvinfo : EIATTR_FRAME_SIZE
	.align		4
.L_5:
        /*0018*/ 	.byte	0x04, 0x11
        /*001a*/ 	.short	(.L_7 - .L_6)
	.align		4
.L_6:
        /*001c*/ 	.word	index@(triton_poi_fused__native_batch_norm_legit_no_training_add_3)
        /*0020*/ 	.word	0x00000000


	//----- nvinfo : EIATTR_MIN_STACK_SIZE
	.align		4
.L_7:
        /*0024*/ 	.byte	0x04, 0x12
        /*0026*/ 	.short	(.L_9 - .L_8)
	.align		4
.L_8:
        /*0028*/ 	.word	index@(triton_poi_fused__native_batch_norm_legit_no_training_add_3)
        /*002c*/ 	.word	0x00000000
.L_9:


//--------------------- .nv.info.triton_poi_fused__native_batch_norm_legit_no_training_add_3 --------------------------
	.section	.nv.info.triton_poi_fused__native_batch_norm_legit_no_training_add_3,"",@"SHT_CUDA_INFO"
	.sectionflags	@""
	.align	4


	//----- nvinfo : EIATTR_CUDA_API_VERSION
	.align		4
        /*0000*/ 	.byte	0x04, 0x37
        /*0002*/ 	.short	(.L_11 - .L_10)
.L_10:
        /*0004*/ 	.word	0x0000007c


	//----- nvinfo : EIATTR_KPARAM_INFO
	.align		4
.L_11:
        /*0008*/ 	.byte	0x04, 0x17
        /*000a*/ 	.short	(.L_13 - .L_12)
.L_12:
        /*000c*/ 	.word	0x00000000
        /*0010*/ 	.short	0x000b
        /*0012*/ 	.short	0x0058
        /*0014*/ 	.byte	0x00, 0xf0, 0x11, 0x00


	//----- nvinfo : EIATTR_KPARAM_INFO
	.align		4
.L_13:
        /*0018*/ 	.byte	0x04, 0x17
        /*001a*/ 	.short	(.L_15 - .L_14)
.L_14:
        /*001c*/ 	.word	0x00000000
        /*0020*/ 	.short	0x000a
        /*0022*/ 	.short	0x0050
        /*0024*/ 	.byte	0x00, 0xf4, 0x21, 0x00


	//----- nvinfo : EIATTR_KPARAM_INFO
	.align		4
.L_15:
        /*0028*/ 	.byte	0x04, 0x17
        /*002a*/ 	.short	(.L_17 - .L_16)
.L_16:
        /*002c*/ 	.word	0x00000000
        /*0030*/ 	.short	0x0009
        /*0032*/ 	.short	0x0048
        /*0034*/ 	.byte	0x00, 0xf4, 0x21, 0x00


	//----- nvinfo : EIATTR_KPARAM_INFO
	.align		4
.L_17:
        /*0038*/ 	.byte	0x04, 0x17
        /*003a*/ 	.short	(.L_19 - .L_18)
.L_18:
        /*003c*/ 	.word	0x00000000
        /*0040*/ 	.short	0x0008
        /*0042*/ 	.short	0x0040
        /*0044*/ 	.byte	0x00, 0xf4, 0x21, 0x00


	//----- nvinfo : EIATTR_KPARAM_INFO
	.align		4
.L_19:
        /*0048*/ 	.byte	0x04, 0x17
        /*004a*/ 	.short	(.L_21 - .L_20)
.L_20:
        /*004c*/ 	.word	0x00000000
        /*0050*/ 	.short	0x0007
        /*0052*/ 	.short	0x0038
        /*0054*/ 	.byte	0x00, 0xf4, 0x21, 0x00


	//----- nvinfo : EIATTR_KPARAM_INFO
	.align		4
.L_21:
        /*0058*/ 	.byte	0x04, 0x17
        /*005a*/ 	.short	(.L_23 - .L_22)
.L_22:
        /*005c*/ 	.word	0x00000000
        /*0060*/ 	.short	0x0006
        /*0062*/ 	.short	0x0030
        /*0064*/ 	.byte	0x00, 0xf4, 0x21, 0x00


	//----- nvinfo : EIATTR_KPARAM_INFO
	.align		4
.L_23:
        /*0068*/ 	.byte	0x04, 0x17
        /*006a*/ 	.short	(.L_25 - .L_24)
.L_24:
        /*006c*/ 	.word	0x00000000
        /*0070*/ 	.short	0x0005
        /*0072*/ 	.short	0x0028
        /*0074*/ 	.byte	0x00, 0xf4, 0x21, 0x00


	//----- nvinfo : EIATTR_KPARAM_INFO
	.align		4
.L_25:
        /*0078*/ 	.byte	0x04, 0x17
        /*007a*/ 	.short	(.L_27 - .L_26)
.L_26:
        /*007c*/ 	.word	0x00000000
        /*0080*/ 	.short	0x0004
        /*0082*/ 	.short	0x0020
        /*0084*/ 	.byte	0x00, 0xf4, 0x21, 0x00


	//----- nvinfo : EIATTR_KPARAM_INFO
	.align		4
.L_27:
        /*0088*/ 	.byte	0x04, 0x17
        /*008a*/ 	.short	(.L_29 - .L_28)
.L_28:
        /*008c*/ 	.word	0x00000000
        /*0090*/ 	.short	0x0003
        /*0092*/ 	.short	0x0018
        /*0094*/ 	.byte	0x00, 0xf4, 0x21, 0x00


	//----- nvinfo : EIATTR_KPARAM_INFO
	.align		4
.L_29:
        /*0098*/ 	.byte	0x04, 0x17
        /*009a*/ 	.short	(.L_31 - .L_30)
.L_30:
        /*009c*/ 	.word	0x00000000
        /*00a0*/ 	.short	0x0002
        /*00a2*/ 	.short	0x0010
        /*00a4*/ 	.byte	0x00, 0xf4, 0x21, 0x00


	//----- nvinfo : EIATTR_KPARAM_INFO
	.align		4
.L_31:
        /*00a8*/ 	.byte	0x04, 0x17
        /*00aa*/ 	.short	(.L_33 - .L_32)
.L_32:
        /*00ac*/ 	.word	0x00000000
        /*00b0*/ 	.short	0x0001
        /*00b2*/ 	.short	0x0008
        /*00b4*/ 	.byte	0x00, 0xf4, 0x21, 0x00


	//----- nvinfo : EIATTR_KPARAM_INFO
	.align		4
.L_33:
        /*00b8*/ 	.byte	0x04, 0x17
        /*00ba*/ 	.short	(.L_35 - .L_34)
.L_34:
        /*00bc*/ 	.word	0x00000000
        /*00c0*/ 	.short	0x0000
        /*00c2*/ 	.short	0x0000
        /*00c4*/ 	.byte	0x00, 0xf4, 0x21, 0x00


	//----- nvinfo : EIATTR_SPARSE_MMA_MASK
	.align		4
.L_35:
        /*00c8*/ 	.byte	0x03, 0x50
        /*00ca*/ 	.short	0x0000


	//----- nvinfo : EIATTR_MAXREG_COUNT
	.align		4
        /*00cc*/ 	.byte	0x03, 0x1b
        /*00ce*/ 	.short	0x00ff


	//----- nvinfo : EIATTR_EXIT_INSTR_OFFSETS
	.align		4
        /*00d0*/ 	.byte	0x04, 0x1c
        /*00d2*/ 	.short	(.L_37 - .L_36)


	//   ....[0]....
.L_36:
        /*00d4*/ 	.word	0x00000570


	//   ....[1]....
        /*00d8*/ 	.word	0x00000590


	//----- nvinfo : EIATTR_REQNTID
	.align		4
.L_37:
        /*00dc*/ 	.byte	0x04, 0x10
        /*00de*/ 	.short	(.L_39 - .L_38)
.L_38:
        /*00e0*/ 	.word	0x00000080
        /*00e4*/ 	.word	0x00000001
        /*00e8*/ 	.word	0x00000001


	//----- nvinfo : EIATTR_CBANK_PARAM_SIZE
	.align		4
.L_39:
        /*00ec*/ 	.byte	0x03, 0x19
        /*00ee*/ 	.short	0x005c


	//----- nvinfo : EIATTR_PARAM_CBANK
	.align		4
        /*00f0*/ 	.byte	0x04, 0x0a
        /*00f2*/ 	.short	(.L_41 - .L_40)
	.align		4
.L_40:
        /*00f4*/ 	.word	index@(.nv.constant0.triton_poi_fused__native_batch_norm_legit_no_training_add_3)
        /*00f8*/ 	.short	0x0210
        /*00fa*/ 	.short	0x005c


	//----- nvinfo : EIATTR_SW_WAR
	.align		4
.L_41:
        /*00fc*/ 	.byte	0x04, 0x36
        /*00fe*/ 	.short	(.L_43 - .L_42)
.L_42:
        /*0100*/ 	.word	0x00000008
.L_43:


//--------------------- .nv.callgraph             --------------------------
	.section	.nv.callgraph,"",@"SHT_CUDA_CALLGRAPH"
	.align	4
	.sectionentsize	8
	.align		4
        /*0000*/ 	.word	0x00000000
	.align		4
        /*0004*/ 	.word	0xffffffff
	.align		4
        /*0008*/ 	.word	0x00000000
	.align		4
        /*000c*/ 	.word	0xfffffffe
	.align		4
        /*0010*/ 	.word	0x00000000
	.align		4
        /*0014*/ 	.word	0xfffffffd
	.align		4
        /*0018*/ 	.word	0x00000000
	.align		4
        /*001c*/ 	.word	0xfffffffc


//--------------------- .nv.constant4             --------------------------
	.section	.nv.constant4,"a",@progbits
	.align	8
	.align		8
.nv.constant4:
        /*0000*/ 	.dword	_$_str
	.align		8
        /*0008*/ 	.dword	_$_str_$_2


//--------------------- .text.triton_poi_fused__native_batch_norm_legit_no_training_add_3 --------------------------
	.section	.text.triton_poi_fused__native_batch_norm_legit_no_training_add_3,"ax",@progbits
	.align	128
        .global         triton_poi_fused__native_batch_norm_legit_no_training_add_3
        .type           triton_poi_fused__native_batch_norm_legit_no_training_add_3,@function
        .size           triton_poi_fused__native_batch_norm_legit_no_training_add_3,(.L_x_1 - triton_poi_fused__native_batch_norm_legit_no_training_add_3)
        .other          triton_poi_fused__native_batch_norm_legit_no_training_add_3,@"STO_CUDA_ENTRY STV_DEFAULT"
triton_poi_fused__native_batch_norm_legit_no_training_add_3:
.text.triton_poi_fused__native_batch_norm_legit_no_training_add_3:
[----:B------:R-:W0:Y:S01]  /*0000*/  LDC R1, c[0x0][0x28] ;  /* 0x00000a00ff017b82 */ /* 0x000e220000000800 */
[----:B------:R-:W1:Y:S07]  /*0010*/  S2R R7, SR_TID.X ;  /* 0x0000000000077919 */ /* 0x000e6e0000002100 */
[----:B------:R-:W2:Y:S01]  /*0020*/  LDC.64 R26, c[0x0][0x248] ;  /* 0x00009200ff1a7b82 */ /* 0x000ea20000000a00 */
[----:B------:R-:W-:Y:S01]  /*0030*/  HFMA2.MMA R6, -RZ, RZ, 0, 0 ;  /* 0x00000000ff067435 */ /* 0x000fe200000001ff */
[----:B------:R-:W-:Y:S01]  /*0040*/  ULDC.64 UR4, c[0x0][0x208] ;  /* 0x0000820000047ab9 */ /* 0x000fe20000000a00 */
[----:B------:R-:W3:Y:S05]  /*0050*/  S2R R0, SR_CTAID.X ;  /* 0x0000000000007919 */ /* 0x000eea0000002500 */
[----:B------:R-:W4:Y:S08]  /*0060*/  LDC.64 R22, c[0x0][0x210] ;  /* 0x00008400ff167b82 */ /* 0x000f300000000a00 */
[----:B------:R-:W5:Y:S08]  /*0070*/  LDC.64 R8, c[0x0][0x218] ;  /* 0x00008600ff087b82 */ /* 0x000f700000000a00 */
[----:B------:R-:W4:Y:S01]  /*0080*/  LDC.64 R10, c[0x0][0x238] ;  /* 0x00008e00ff0a7b82 */ /* 0x000f220000000a00 */
[----:B-1----:R-:W-:-:S07]  /*0090*/  LOP3.LUT R7, R7, 0x7f, RZ, 0xc0, !PT ;  /* 0x0000007f07077812 */ /* 0x002fce00078ec0ff */
[----:B------:R-:W1:Y:S01]  /*00a0*/  LDC.64 R12, c[0x0][0x240] ;  /* 0x00009000ff0c7b82 */ /* 0x000e620000000a00 */
[----:B---3--:R-:W-:Y:S02]  /*00b0*/  SHF.R.S32.HI R2, RZ, 0x18, R0 ;  /* 0x00000018ff027819 */ /* 0x008fe40000011400 */
[----:B------:R-:W-:Y:S02]  /*00c0*/  LEA R7, R0, R7, 0x7 ;  /* 0x0000000700077211 */ /* 0x000fe400078e38ff */
[----:B------:R-:W-:-:S03]  /*00d0*/  SGXT R0, R2, 0x1 ;  /* 0x000000010200781a */ /* 0x000fc60000000200 */
[----:B------:R-:W3:Y:S01]  /*00e0*/  LDC.64 R14, c[0x0][0x228] ;  /* 0x00008a00ff0e7b82 */ /* 0x000ee20000000a00 */
[----:B------:R-:W-:Y:S02]  /*00f0*/  ISETP.GE.AND P4, PT, R7, 0x100, PT ;  /* 0x000001000700780c */ /* 0x000fe40003f86270 */
[----:B------:R-:W-:-:S04]  /*0100*/  LEA.HI R0, R0, R7, RZ, 0x4 ;  /* 0x0000000700007211 */ /* 0x000fc800078f20ff */
[----:B------:R-:W-:Y:S01]  /*0110*/  SHF.R.S32.HI R0, RZ, 0x4, R0 ;  /* 0x00000004ff007819 */ /* 0x000fe20000011400 */
[----:B------:R-:W1:Y:S03]  /*0120*/  LDC.64 R2, c[0x0][0x220] ;  /* 0x00008800ff027b82 */ /* 0x000e660000000a00 */
[----:B------:R-:W-:-:S04]  /*0130*/  LEA.HI R4, R0, R0, RZ, 0x2 ;  /* 0x0000000000047211 */ /* 0x000fc800078f10ff */
[----:B------:R-:W-:Y:S02]  /*0140*/  LOP3.LUT R25, R4, 0xfffffffc, RZ, 0xc0, !PT ;  /* 0xfffffffc04197812 */ /* 0x000fe400078ec0ff */
[----:B------:R-:W-:Y:S01]  /*0150*/  CS2R R4, SRZ ;  /* 0x0000000000047805 */ /* 0x000fe2000001ff00 */
[----:B------:R-:W3:Y:S01]  /*0160*/  LDC.64 R16, c[0x0][0x230] ;  /* 0x00008c00ff107b82 */ /* 0x000ee20000000a00 */
[----:B------:R-:W-:-:S05]  /*0170*/  IADD3 R25, R0, -R25, RZ ;  /* 0x8000001900197210 */ /* 0x000fca0007ffe0ff */
[C---:B--2---:R-:W-:Y:S02]  /*0180*/  IMAD.WIDE R26, R25.reuse, 0x4, R26 ;  /* 0x00000004191a7825 */ /* 0x044fe400078e021a */
[----:B------:R-:W2:Y:S03]  /*0190*/  LDC.64 R18, c[0x0][0x250] ;  /* 0x00009400ff127b82 */ /* 0x000ea60000000a00 */
[----:B------:R1:W2:Y:S02]  /*01a0*/  @!P4 LDG.E.EL R6, desc[UR4][R26.64] ;  /* 0x000000041a06c981 */ /* 0x0002a4000c2e1900 */
[----:B01----:R-:W-:-:S03]  /*01b0*/  IMAD.WIDE R2, R25, 0x4, R2 ;  /* 0x0000000419027825 */ /* 0x003fc600078e0202 */
[----:B------:R-:W0:Y:S02]  /*01c0*/  LDC.64 R20, c[0x0][0x258] ;  /* 0x00009600ff147b82 */ /* 0x000e240000000a00 */
[----:B------:R1:W2:Y:S01]  /*01d0*/  @!P4 LDG.E.EL R4, desc[UR4][R2.64] ;  /* 0x000000040204c981 */ /* 0x0002a2000c2e1900 */
[----:B------:R-:W-:Y:S01]  /*01e0*/  MOV R0, RZ ;  /* 0x000000ff00007202 */ /* 0x000fe20000000f00 */
[----:B----4-:R-:W-:Y:S01]  /*01f0*/  IMAD.WIDE R22, R7, 0x4, R22 ;  /* 0x0000000407167825 */ /* 0x010fe200078e0216 */
[----:B------:R-:W-:-:S03]  /*0200*/  HFMA2.MMA R27, -RZ, RZ, 0, 0 ;  /* 0x00000000ff1b7435 */ /* 0x000fc600000001ff */
[----:B-----5:R-:W-:Y:S01]  /*0210*/  IMAD.WIDE R8, R25, 0x4, R8 ;  /* 0x0000000419087825 */ /* 0x020fe200078e0208 */
[----:B-1----:R-:W-:-:S03]  /*0220*/  CS2R R2, SRZ ;  /* 0x0000000000027805 */ /* 0x002fc6000001ff00 */
[----:B------:R-:W-:Y:S01]  /*0230*/  IMAD.WIDE R10, R7, 0x4, R10 ;  /* 0x00000004070a7825 */ /* 0x000fe200078e020a */
[----:B------:R1:W4:Y:S03]  /*0240*/  @!P4 LDG.E.EL R0, desc[UR4][R8.64] ;  /* 0x000000040800c981 */ /* 0x000326000c2e1900 */
[C---:B------:R-:W-:Y:S01]  /*0250*/  IMAD.WIDE R12, R25.reuse, 0x4, R12 ;  /* 0x00000004190c7825 */ /* 0x040fe200078e020c */
[----:B------:R5:W4:Y:S03]  /*0260*/  @!P4 LDG.E R3, desc[UR4][R22.64] ;  /* 0x000000041603c981 */ /* 0x000b26000c1e1900 */
[C---:B---3--:R-:W-:Y:S01]  /*0270*/  IMAD.WIDE R14, R25.reuse, 0x4, R14 ;  /* 0x00000004190e7825 */ /* 0x048fe200078e020e */
[----:B------:R-:W3:Y:S01]  /*0280*/  @!P4 LDG.E R5, desc[UR4][R10.64] ;  /* 0x000000040a05c981 */ /* 0x000ee2000c1e1900 */
[----:B-1----:R-:W1:Y:S02]  /*0290*/  LDC.64 R8, c[0x0][0x260] ;  /* 0x00009800ff087b82 */ /* 0x002e640000000a00 */
[----:B------:R-:W-:Y:S01]  /*02a0*/  IMAD.WIDE R16, R25, 0x4, R16 ;  /* 0x0000000419107825 */ /* 0x000fe200078e0210 */
[----:B------:R0:W3:Y:S01]  /*02b0*/  @!P4 LDG.E.EL R2, desc[UR4][R12.64] ;  /* 0x000000040c02c981 */ /* 0x0000e2000c2e1900 */
[----:B-----5:R-:W-:-:S02]  /*02c0*/  MOV R22, RZ ;  /* 0x000000ff00167202 */ /* 0x020fc40000000f00 */
[C---:B--2---:R-:W-:Y:S01]  /*02d0*/  IMAD.WIDE R18, R25.reuse, 0x4, R18 ;  /* 0x0000000419127825 */ /* 0x044fe200078e0212 */
[----:B------:R-:W2:Y:S03]  /*02e0*/  @!P4 LDG.E.EL R27, desc[UR4][R14.64] ;  /* 0x000000040e1bc981 */ /* 0x000ea6000c2e1900 */
[----:B0-----:R-:W-:Y:S01]  /*02f0*/  IMAD.WIDE R20, R25, 0x4, R20 ;  /* 0x0000000419147825 */ /* 0x001fe200078e0214 */
[----:B------:R-:W-:-:S04]  /*0300*/  CS2R R24, SRZ ;  /* 0x0000000000187805 */ /* 0x000fc8000001ff00 */
[----:B------:R-:W5:Y:S04]  /*0310*/  @!P4 LDG.E.EL R22, desc[UR4][R20.64] ;  /* 0x000000041416c981 */ /* 0x000f68000c2e1900 */
[----:B------:R-:W2:Y:S04]  /*0320*/  @!P4 LDG.E.EL R24, desc[UR4][R16.64] ;  /* 0x000000041018c981 */ /* 0x000ea8000c2e1900 */
[----:B------:R-:W5:Y:S01]  /*0330*/  @!P4 LDG.E.EL R25, desc[UR4][R18.64] ;  /* 0x000000041219c981 */ /* 0x000f62000c2e1900 */
[----:B------:R-:W-:Y:S01]  /*0340*/  HFMA2.MMA R13, -RZ, RZ, 1.625, 0 ;  /* 0x3e800000ff0d7435 */ /* 0x000fe200000001ff */
[----:B------:R-:W-:-:S04]  /*0350*/  FADD R6, R6, 0.0010000000474974513054 ;  /* 0x3a83126f06067421 */ /* 0x000fc80000000000 */
[----:B------:R-:W0:Y:S01]  /*0360*/  MUFU.SQRT R12, R6 ;  /* 0x00000006000c7308 */ /* 0x000e220000002000 */
[----:B------:R-:W-:-:S07]  /*0370*/  FADD R4, R4, 0.0010000000474974513054 ;  /* 0x3a83126f04047421 */ /* 0x000fce0000000000 */
[----:B------:R-:W1:Y:S01]  /*0380*/  MUFU.SQRT R10, R4 ;  /* 0x00000004000a7308 */ /* 0x000e620000002000 */
[C---:B0-----:R-:W-:Y:S02]  /*0390*/  FSETP.GT.AND P1, PT, R12.reuse, 8.50705917302346158658e+37, PT ;  /* 0x7e8000000c00780b */ /* 0x041fe40003f24000 */
[----:B------:R-:W-:Y:S02]  /*03a0*/  FSETP.GEU.AND P3, PT, R12, 1.175494350822287508e-38, PT ;  /* 0x008000000c00780b */ /* 0x000fe40003f6e000 */
[C---:B-1----:R-:W-:Y:S02]  /*03b0*/  FSETP.GT.AND P0, PT, R10.reuse, 8.50705917302346158658e+37, PT ;  /* 0x7e8000000a00780b */ /* 0x042fe40003f04000 */
[----:B------:R-:W-:-:S07]  /*03c0*/  FSETP.GEU.AND P2, PT, R10, 1.175494350822287508e-38, PT ;  /* 0x008000000a00780b */ /* 0x000fce0003f4e000 */
[----:B------:R-:W-:-:S04]  /*03d0*/  @P1 FMUL R12, R12, 0.25 ;  /* 0x3e8000000c0c1820 */ /* 0x000fc80000400000 */
[----:B------:R-:W-:Y:S01]  /*03e0*/  @!P3 FMUL R12, R12, 16777216 ;  /* 0x4b8000000c0cb820 */ /* 0x000fe20000400000 */
[----:B------:R-:W-:-:S04]  /*03f0*/  @P0 FMUL R10, R10, 0.25 ;  /* 0x3e8000000a0a0820 */ /* 0x000fc80000400000 */
[----:B------:R-:W-:Y:S01]  /*0400*/  @!P2 FMUL R10, R10, 16777216 ;  /* 0x4b8000000a0aa820 */ /* 0x000fe20000400000 */
[----:B------:R-:W0:Y:S01]  /*0410*/  MUFU.RCP R12, R12 ;  /* 0x0000000c000c7308 */ /* 0x000e220000001000 */
[----:B------:R-:W-:-:S07]  /*0420*/  FSEL R11, R13, 1, P0 ;  /* 0x3f8000000d0b7808 */ /* 0x000fce0000000000 */
[----:B------:R-:W1:Y:S01]  /*0430*/  MUFU.RCP R10, R10 ;  /* 0x0000000a000a7308 */ /* 0x000e620000001000 */
[----:B------:R-:W-:Y:S02]  /*0440*/  SHF.R.S32.HI R4, RZ, 0x1f, R7 ;  /* 0x0000001fff047819 */ /* 0x000fe40000011407 */
[----:B------:R-:W-:Y:S01]  /*0450*/  FSEL R13, R13, 1, P1 ;  /* 0x3f8000000d0d7808 */ /* 0x000fe20000800000 */
[----:B------:R-:W-:Y:S01]  /*0460*/  @!P2 FMUL R11, R11, 16777216 ;  /* 0x4b8000000b0ba820 */ /* 0x000fe20000400000 */
[----:B------:R-:W-:-:S03]  /*0470*/  LEA.HI R4, R4, R7, RZ, 0x6 ;  /* 0x0000000704047211 */ /* 0x000fc600078f30ff */
[----:B------:R-:W-:Y:S01]  /*0480*/  @!P3 FMUL R13, R13, 16777216 ;  /* 0x4b8000000d0db820 */ /* 0x000fe20000400000 */
[----:B------:R-:W-:Y:S01]  /*0490*/  LOP3.LUT R6, R4, 0xffffffc0, RZ, 0xc0, !PT ;  /* 0xffffffc004067812 */ /* 0x000fe200078ec0ff */
[----:B----4-:R-:W-:Y:S01]  /*04a0*/  FADD R3, -R0, R3 ;  /* 0x0000000300037221 */ /* 0x010fe20000000100 */
[----:B---3--:R-:W-:Y:S01]  /*04b0*/  FADD R5, -R2, R5 ;  /* 0x0000000502057221 */ /* 0x008fe20000000100 */
[----:B0-----:R-:W-:Y:S01]  /*04c0*/  FMUL R12, R12, R13 ;  /* 0x0000000d0c0c7220 */ /* 0x001fe20000400000 */
[----:B-1----:R-:W-:Y:S01]  /*04d0*/  FMUL R10, R10, R11 ;  /* 0x0000000b0a0a7220 */ /* 0x002fe20000400000 */
[----:B------:R-:W-:Y:S02]  /*04e0*/  IADD3 R7, R7, -R6, RZ ;  /* 0x8000000607077210 */ /* 0x000fe40007ffe0ff */
[----:B------:R-:W-:Y:S01]  /*04f0*/  FMUL R5, R12, R5 ;  /* 0x000000050c057220 */ /* 0x000fe20000400000 */
[----:B------:R-:W-:Y:S01]  /*0500*/  SHF.R.S32.HI R4, RZ, 0x6, R4 ;  /* 0x00000006ff047819 */ /* 0x000fe20000011404 */
[----:B------:R-:W-:-:S02]  /*0510*/  FMUL R3, R10, R3 ;  /* 0x000000030a037220 */ /* 0x000fc40000400000 */
[----:B-----5:R-:W-:Y:S02]  /*0520*/  FFMA R22, R5, R25, R22 ;  /* 0x0000001905167223 */ /* 0x020fe40000000016 */
[----:B------:R-:W-:Y:S02]  /*0530*/  IMAD R7, R4, 0x180, R7 ;  /* 0x0000018004077824 */ /* 0x000fe400078e0207 */
[----:B--2---:R-:W-:Y:S02]  /*0540*/  FFMA R3, R3, R27, R24 ;  /* 0x0000001b03037223 */ /* 0x004fe40000000018 */
[----:B------:R-:W-:-:S04]  /*0550*/  IMAD.WIDE R8, R7, 0x4, R8 ;  /* 0x0000000407087825 */ /* 0x000fc800078e0208 */
[----:B------:R-:W-:Y:S01]  /*0560*/  FADD R3, R3, R22 ;  /* 0x0000001603037221 */ /* 0x000fe20000000000 */
[----:B------:R-:W-:Y:S06]  /*0570*/  @P4 EXIT ;  /* 0x000000000000494d */ /* 0x000fec0003800000 */
[----:B------:R-:W-:Y:S01]  /*0580*/  STG.E desc[UR4][R8.64], R3 ;  /* 0x0000000308007986 */ /* 0x000fe2000c101904 */
[----:B------:R-:W-:Y:S05]  /*0590*/  EXIT ;  /* 0x000000000000794d */ /* 0x000fea0003800000 */
.L_x_0:
[----:B------:R-:W-:-:S00]  /*05a0*/  BRA `(.L_x_0) ;  /* 0xfffffffc00fc7947 */ /* 0x000fc0000383ffff */
[----:B------:R-:W-:-:S00]  /*05b0*/  NOP ;  /* 0x0000000000007918 */ /* 0x000fc00000000000 */
        /* <DEDUP_REMOVED lines=12> */
.L_x_1:


//--------------------- .nv.global.init           --------------------------
	.section	.nv.global.init,"aw",@progbits
.nv.global.init:
	.type		_$_str,@object
	.size		_$_str,(_$_str_$_2 - _$_str)
_$_str:
        /*0000*/ 	.byte	0x5f, 0x5f, 0x43, 0x55, 0x44, 0x41, 0x5f, 0x46, 0x54, 0x5a, 0x00
	.type		_$_str_$_2,@object
	.size		_$_str_$_2,(.L_1 - _$_str_$_2)
_$_str_$_2:
        /*000b*/ 	.byte	0x5f, 0x5f, 0x43, 0x55, 0x44, 0x41, 0x5f, 0x50, 0x52, 0x45, 0x43, 0x5f, 0x53, 0x51, 0x52, 0x54
        /*001b*/ 	.byte	0x00
.L_1:


//--------------------- .nv.constant0.triton_poi_fused__native_batch_norm_legit_no_training_add_3 --------------------------
	.section	.nv.constant0.triton_poi_fused__native_batch_norm_legit_no_training_add_3,"a",@progbits
	.sectionflags	@""
	.align	4
.nv.constant0.triton_poi_fused__native_batch_norm_legit_no_training_add_3:
	.zero		620
